	.target	sm_100a

	.elftype	@"ET_EXEC"


//--------------------- .note.nv.tkinfo           --------------------------
	.section	.note.nv.tkinfo,"",@"SHT_NOTE"
	.sectionflags	@"SHF_NOTE_NV_TKINFO"
	.tkinfo
        /*0018*/ 	.word	0x00000002
        /*0030*/ 	.string	""
        /*0030*/ 	.string	"ptxas"
        /*0030*/ 	.string	"Cuda compilation tools, release 13.0, V13.0.88"
        /*0030*/ 	.string	"Build cuda_13.0.r13.0/compiler.36424714_0"
        /*0030*/ 	.string	"-arch sm_100a -m 64 "



//--------------------- .note.nv.cuinfo           --------------------------
	.section	.note.nv.cuinfo,"",@"SHT_NOTE"
	.sectionflags	@"SHF_NOTE_NV_CUINFO"
        /*0018*/ 	.short	0x0002
        /*001a*/ 	.short	0x0064
        /*001c*/ 	.short	0x0082
	.zero		2


//--------------------- .nv.info                  --------------------------
	.section	.nv.info,"",@"SHT_CUDA_INFO"
	.align	4


	//----- nvinfo : EIATTR_REGCOUNT
	.align		4
        /*0000*/ 	.byte	0x04, 0x2f
        /*0002*/ 	.short	(.L_29 - .L_28)
	.align		4
.L_28:
        /*0004*/ 	.word	index@(_Z35update_scale_hysteresis_cuda_kernelPfPiS0_PKfddii)
        /*0008*/ 	.word	0x0000000e


	//----- nvinfo : EIATTR_FRAME_SIZE
	.align		4
.L_29:
        /*000c*/ 	.byte	0x04, 0x11
        /*000e*/ 	.short	(.L_31 - .L_30)
	.align		4
.L_30:
        /*0010*/ 	.word	index@(_Z35update_scale_hysteresis_cuda_kernelPfPiS0_PKfddii)
        /*0014*/ 	.word	0x00000000


	//----- nvinfo : EIATTR_MIN_STACK_SIZE
	.align		4
.L_31:
        /*0018*/ 	.byte	0x04, 0x12
        /*001a*/ 	.short	(.L_33 - .L_32)
	.align		4
.L_32:
        /*001c*/ 	.word	index@(_Z35update_scale_hysteresis_cuda_kernelPfPiS0_PKfddii)
        /*0020*/ 	.word	0x00000000
.L_33:


//--------------------- .nv.compat                --------------------------
	.section	.nv.compat,"",@"SHT_CUDA_COMPAT_INFO"
	.align	4
        /*0000*/ 	.byte	0x02, 0x09, 0x01, 0x00, 0x02, 0x02, 0x01, 0x00, 0x02, 0x05, 0x05, 0x00, 0x03, 0x07, 0x01, 0x01
        /*0010*/ 	.byte	0x02, 0x03, 0x00, 0x00, 0x02, 0x06, 0x01, 0x00, 0x04, 0x0b, 0x08, 0x00, 0x01, 0x00, 0x00, 0x00
        /*0020*/ 	.byte	0x00, 0x00, 0x00, 0x00


//--------------------- .nv.info._Z35update_scale_hysteresis_cuda_kernelPfPiS0_PKfddii --------------------------
	.section	.nv.info._Z35update_scale_hysteresis_cuda_kernelPfPiS0_PKfddii,"",@"SHT_CUDA_INFO"
	.sectionflags	@""
	.align	4


	//----- nvinfo : EIATTR_CUDA_API_VERSION
	.align		4
        /*0000*/ 	.byte	0x04, 0x37
        /*0002*/ 	.short	(.L_35 - .L_34)
.L_34:
        /*0004*/ 	.word	0x00000082


	//----- nvinfo : EIATTR_KPARAM_INFO
	.align		4
.L_35:
        /*0008*/ 	.byte	0x04, 0x17
        /*000a*/ 	.short	(.L_37 - .L_36)
.L_36:
        /*000c*/ 	.word	0x00000000
        /*0010*/ 	.short	0x0007
        /*0012*/ 	.short	0x0034
        /*0014*/ 	.byte	0x00, 0xf0, 0x11, 0x00


	//----- nvinfo : EIATTR_KPARAM_INFO
	.align		4
.L_37:
        /*0018*/ 	.byte	0x04, 0x17
        /*001a*/ 	.short	(.L_39 - .L_38)
.L_38:
        /*001c*/ 	.word	0x00000000
        /*0020*/ 	.short	0x0006
        /*0022*/ 	.short	0x0030
        /*0024*/ 	.byte	0x00, 0xf0, 0x11, 0x00


	//----- nvinfo : EIATTR_KPARAM_INFO
	.align		4
.L_39:
        /*0028*/ 	.byte	0x04, 0x17
        /*002a*/ 	.short	(.L_41 - .L_40)
.L_40:
        /*002c*/ 	.word	0x00000000
        /*0030*/ 	.short	0x0005
        /*0032*/ 	.short	0x0028
        /*0034*/ 	.byte	0x00, 0xf0, 0x21, 0x00


	//----- nvinfo : EIATTR_KPARAM_INFO
	.align		4
.L_41:
        /*0038*/ 	.byte	0x04, 0x17
        /*003a*/ 	.short	(.L_43 - .L_42)
.L_42:
        /*003c*/ 	.word	0x00000000
        /*0040*/ 	.short	0x0004
        /*0042*/ 	.short	0x0020
        /*0044*/ 	.byte	0x00, 0xf0, 0x21, 0x00


	//----- nvinfo : EIATTR_KPARAM_INFO
	.align		4
.L_43:
        /*0048*/ 	.byte	0x04, 0x17
        /*004a*/ 	.short	(.L_45 - .L_44)
.L_44:
        /*004c*/ 	.word	0x00000000
        /*0050*/ 	.short	0x0003
        /*0052*/ 	.short	0x0018
        /*0054*/ 	.byte	0x00, 0xf5, 0x21, 0x00


	//----- nvinfo : EIATTR_KPARAM_INFO
	.align		4
.L_45:
        /*0058*/ 	.byte	0x04, 0x17
        /*005a*/ 	.short	(.L_47 - .L_46)
.L_46:
        /*005c*/ 	.word	0x00000000
        /*0060*/ 	.short	0x0002
        /*0062*/ 	.short	0x0010
        /*0064*/ 	.byte	0x00, 0xf5, 0x21, 0x00


	//----- nvinfo : EIATTR_KPARAM_INFO
	.align		4
.L_47:
        /*0068*/ 	.byte	0x04, 0x17
        /*006a*/ 	.short	(.L_49 - .L_48)
.L_48:
        /*006c*/ 	.word	0x00000000
        /*0070*/ 	.short	0x0001
        /*0072*/ 	.short	0x0008
        /*0074*/ 	.byte	0x00, 0xf5, 0x21, 0x00


	//----- nvinfo : EIATTR_KPARAM_INFO
	.align		4
.L_49:
        /*0078*/ 	.byte	0x04, 0x17
        /*007a*/ 	.short	(.L_51 - .L_50)
.L_50:
        /*007c*/ 	.word	0x00000000
        /*0080*/ 	.short	0x0000
        /*0082*/ 	.short	0x0000
        /*0084*/ 	.byte	0x00, 0xf5, 0x21, 0x00


	//----- nvinfo : EIATTR_SPARSE_MMA_MASK
	.align		4
.L_51:
        /*0088*/ 	.byte	0x03, 0x50
        /*008a*/ 	.short	0x0000


	//----- nvinfo : EIATTR_MAXREG_COUNT
	.align		4
        /*008c*/ 	.byte	0x03, 0x1b
        /*008e*/ 	.short	0x00ff


	//----- nvinfo : EIATTR_MERCURY_ISA_VERSION
	.align		4
        /*0090*/ 	.byte	0x03, 0x5f
        /*0092*/ 	.short	0x0101


	//----- nvinfo : EIATTR_VRC_CTA_INIT_COUNT
	.align		4
        /*0094*/ 	.byte	0x02, 0x4a
	.zero		1
	.zero		1


	//----- nvinfo : EIATTR_EXIT_INSTR_OFFSETS
	.align		4
        /*0098*/ 	.byte	0x04, 0x1c
        /*009a*/ 	.short	(.L_53 - .L_52)


	//   ....[0]....
.L_52:
        /*009c*/ 	.word	0x00000360


	//   ....[1]....
        /*00a0*/ 	.word	0x000003a0


	//   ....[2]....
        /*00a4*/ 	.word	0x000003d0


	//----- nvinfo : EIATTR_CBANK_PARAM_SIZE
	.align		4
.L_53:
        /*00a8*/ 	.byte	0x03, 0x19
        /*00aa*/ 	.short	0x0038


	//----- nvinfo : EIATTR_PARAM_CBANK
	.align		4
        /*00ac*/ 	.byte	0x04, 0x0a
        /*00ae*/ 	.short	(.L_55 - .L_54)
	.align		4
.L_54:
        /*00b0*/ 	.word	index@(.nv.constant0._Z35update_scale_hysteresis_cuda_kernelPfPiS0_PKfddii)
        /*00b4*/ 	.short	0x0380
        /*00b6*/ 	.short	0x0038


	//----- nvinfo : EIATTR_SW_WAR
	.align		4
.L_55:
        /*00b8*/ 	.byte	0x04, 0x36
        /*00ba*/ 	.short	(.L_57 - .L_56)
.L_56:
        /*00bc*/ 	.word	0x00000008
.L_57:


//--------------------- .nv.callgraph             --------------------------
	.section	.nv.callgraph,"",@"SHT_CUDA_CALLGRAPH"
	.align	4
	.sectionentsize	8
	.align		4
        /*0000*/ 	.word	0x00000000
	.align		4
        /*0004*/ 	.word	0xffffffff
	.align		4
        /*0008*/ 	.word	0x00000000
	.align		4
        /*000c*/ 	.word	0xfffffffe
	.align		4
        /*0010*/ 	.word	0x00000000
	.align		4
        /*0014*/ 	.word	0xfffffffd
	.align		4
        /*0018*/ 	.word	0x00000000
	.align		4
        /*001c*/ 	.word	0xfffffffc


//--------------------- .nv.constant4             --------------------------
	.section	.nv.constant4,"a",@progbits
	.align	8
	.align		8
.nv.constant4:
        /*0000*/ 	.dword	_ZN57_INTERNAL_1a965c81_26_update_scale_hysteresis_cu_3bf8b1194cuda3std3__45__cpo5beginE
	.align		8
        /*0008*/ 	.dword	_ZN57_INTERNAL_1a965c81_26_update_scale_hysteresis_cu_3bf8b1194cuda3std3__45__cpo3endE
	.align		8
        /*0010*/ 	.dword	_ZN57_INTERNAL_1a965c81_26_update_scale_hysteresis_cu_3bf8b1194cuda3std3__45__cpo6cbeginE
	.align		8
        /*0018*/ 	.dword	_ZN57_INTERNAL_1a965c81_26_update_scale_hysteresis_cu_3bf8b1194cuda3std3__45__cpo4cendE
	.align		8
        /*0020*/ 	.dword	_ZN57_INTERNAL_1a965c81_26_update_scale_hysteresis_cu_3bf8b1194cuda3std3__45__cpo6rbeginE
	.align		8
        /*0028*/ 	.dword	_ZN57_INTERNAL_1a965c81_26_update_scale_hysteresis_cu_3bf8b1194cuda3std3__45__cpo4rendE
	.align		8
        /*0030*/ 	.dword	_ZN57_INTERNAL_1a965c81_26_update_scale_hysteresis_cu_3bf8b1194cuda3std3__45__cpo7crbeginE
	.align		8
        /*0038*/ 	.dword	_ZN57_INTERNAL_1a965c81_26_update_scale_hysteresis_cu_3bf8b1194cuda3std3__45__cpo5crendE
	.align		8
        /*0040*/ 	.dword	_ZN57_INTERNAL_1a965c81_26_update_scale_hysteresis_cu_3bf8b1194cuda3std3__459_GLOBAL__N__1a965c81_26_update_scale_hysteresis_cu_3bf8b1196ignoreE
	.align		8
        /*0048*/ 	.dword	_ZN57_INTERNAL_1a965c81_26_update_scale_hysteresis_cu_3bf8b1194cuda3std3__419piecewise_constructE
	.align		8
        /*0050*/ 	.dword	_ZN57_INTERNAL_1a965c81_26_update_scale_hysteresis_cu_3bf8b1194cuda3std3__48in_placeE
	.align		8
        /*0058*/ 	.dword	_ZN57_INTERNAL_1a965c81_26_update_scale_hysteresis_cu_3bf8b1194cuda3std3__420unreachable_sentinelE
	.align		8
        /*0060*/ 	.dword	_ZN57_INTERNAL_1a965c81_26_update_scale_hysteresis_cu_3bf8b1194cuda3std6ranges3__45__cpo4swapE
	.align		8
        /*0068*/ 	.dword	_ZN57_INTERNAL_1a965c81_26_update_scale_hysteresis_cu_3bf8b1194cuda3std6ranges3__45__cpo9iter_moveE
	.align		8
        /*0070*/ 	.dword	_ZN57_INTERNAL_1a965c81_26_update_scale_hysteresis_cu_3bf8b1194cuda3std6ranges3__45__cpo5beginE
	.align		8
        /*0078*/ 	.dword	_ZN57_INTERNAL_1a965c81_26_update_scale_hysteresis_cu_3bf8b1194cuda3std6ranges3__45__cpo3endE
	.align		8
        /*0080*/ 	.dword	_ZN57_INTERNAL_1a965c81_26_update_scale_hysteresis_cu_3bf8b1194cuda3std6ranges3__45__cpo6cbeginE
	.align		8
        /*0088*/ 	.dword	_ZN57_INTERNAL_1a965c81_26_update_scale_hysteresis_cu_3bf8b1194cuda3std6ranges3__45__cpo4cendE
	.align		8
        /*0090*/ 	.dword	_ZN57_INTERNAL_1a965c81_26_update_scale_hysteresis_cu_3bf8b1194cuda3std6ranges3__45__cpo7advanceE
	.align		8
        /*0098*/ 	.dword	_ZN57_INTERNAL_1a965c81_26_update_scale_hysteresis_cu_3bf8b1194cuda3std6ranges3__45__cpo9iter_swapE
	.align		8
        /*00a0*/ 	.dword	_ZN57_INTERNAL_1a965c81_26_update_scale_hysteresis_cu_3bf8b1194cuda3std6ranges3__45__cpo4nextE
	.align		8
        /*00a8*/ 	.dword	_ZN57_INTERNAL_1a965c81_26_update_scale_hysteresis_cu_3bf8b1194cuda3std6ranges3__45__cpo4prevE
	.align		8
        /*00b0*/ 	.dword	_ZN57_INTERNAL_1a965c81_26_update_scale_hysteresis_cu_3bf8b1194cuda3std6ranges3__45__cpo4dataE
	.align		8
        /*00b8*/ 	.dword	_ZN57_INTERNAL_1a965c81_26_update_scale_hysteresis_cu_3bf8b1194cuda3std6ranges3__45__cpo5cdataE
	.align		8
        /*00c0*/ 	.dword	_ZN57_INTERNAL_1a965c81_26_update_scale_hysteresis_cu_3bf8b1194cuda3std6ranges3__45__cpo4sizeE
	.align		8
        /*00c8*/ 	.dword	_ZN57_INTERNAL_1a965c81_26_update_scale_hysteresis_cu_3bf8b1194cuda3std6ranges3__45__cpo5ssizeE
	.align		8
        /*00d0*/ 	.dword	_ZN57_INTERNAL_1a965c81_26_update_scale_hysteresis_cu_3bf8b1194cuda3std6ranges3__45__cpo8distanceE
	.align		8
        /*00d8*/ 	.dword	_ZN57_INTERNAL_1a965c81_26_update_scale_hysteresis_cu_3bf8b1196thrust24THRUST_300001_SM_1000_NS6system6detail10sequential3seqE


//--------------------- .text._Z35update_scale_hysteresis_cuda_kernelPfPiS0_PKfddii --------------------------
	.section	.text._Z35update_scale_hysteresis_cuda_kernelPfPiS0_PKfddii,"ax",@progbits
	.align	128
        .global         _Z35update_scale_hysteresis_cuda_kernelPfPiS0_PKfddii
        .type           _Z35update_scale_hysteresis_cuda_kernelPfPiS0_PKfddii,@function
        .size           _Z35update_scale_hysteresis_cuda_kernelPfPiS0_PKfddii,(.L_x_6 - _Z35update_scale_hysteresis_cuda_kernelPfPiS0_PKfddii)
        .other          _Z35update_scale_hysteresis_cuda_kernelPfPiS0_PKfddii,@"STO_CUDA_ENTRY STV_DEFAULT"
_Z35update_scale_hysteresis_cuda_kernelPfPiS0_PKfddii:
.text._Z35update_scale_hysteresis_cuda_kernelPfPiS0_PKfddii:
[----:B------:R-:W-:Y:S08]  /*0000*/  LDC R1, c[0x0][0x37c] ;  /* 0x0000df00ff017b82 */ /* 0x000ff00000000800 */
[----:B------:R-:W0:Y:S01]  /*0010*/  LDC.64 R2, c[0x0][0x398] ;  /* 0x0000e600ff027b82 */ /* 0x000e220000000a00 */
[----:B------:R-:W0:Y:S02]  /*0020*/  LDCU.64 UR4, c[0x0][0x358] ;  /* 0x00006b00ff0477ac */ /* 0x000e240008000a00 */
[----:B0-----:R-:W2:Y:S02]  /*0030*/  LDG.E R0, desc[UR4][R2.64] ;  /* 0x0000000402007981 */ /* 0x001ea4000c1e1900 */
[----:B--2---:R-:W-:-:S13]  /*0040*/  FSETP.GT.FTZ.AND P0, PT, R0, RZ, PT ;  /* 0x000000ff0000720b */ /* 0x004fda0003f14000 */
[----:B------:R-:W-:Y:S05]  /*0050*/  @!P0 BRA `(.L_x_0) ;  /* 0x00000000001c8947 */ /* 0x000fea0003800000 */
[----:B------:R-:W0:Y:S02]  /*0060*/  LDC.64 R4, c[0x0][0x390] ;  /* 0x0000e400ff047b82 */ /* 0x000e240000000a00 */
[----:B0-----:R-:W2:Y:S02]  /*0070*/  LDG.E R0, desc[UR4][R4.64] ;  /* 0x0000000404007981 */ /* 0x001ea4000c1e1900 */
[C---:B--2---:R-:W-:Y:S01]  /*0080*/  ISETP.GT.AND P0, PT, R0.reuse, 0x1, PT ;  /* 0x000000010000780c */ /* 0x044fe20003f04270 */
[----:B------:R-:W-:-:S05]  /*0090*/  VIADD R7, R0, 0xffffffff ;  /* 0xffffffff00077836 */ /* 0x000fca0000000000 */
[----:B------:R0:W-:Y:S07]  /*00a0*/  STG.E desc[UR4][R4.64], R7 ;  /* 0x0000000704007986 */ /* 0x0001ee000c101904 */
[----:B------:R-:W-:Y:S05]  /*00b0*/  @P0 BRA `(.L_x_1) ;  /* 0x0000000000bc0947 */ /* 0x000fea0003800000 */
[----:B------:R1:W5:Y:S02]  /*00c0*/  LDG.E R0, desc[UR4][R2.64] ;  /* 0x0000000402007981 */ /* 0x000364000c1e1900 */
.L_x_0:
[----:B-----5:R-:W-:-:S13]  /*00d0*/  FSETP.NEU.FTZ.AND P0, PT, R0, RZ, PT ;  /* 0x000000ff0000720b */ /* 0x020fda0003f1d000 */
[----:B------:R-:W-:Y:S05]  /*00e0*/  @!P0 BRA `(.L_x_2) ;  /* 0x00000000003c8947 */ /* 0x000fea0003800000 */
[----:B0-----:R-:W0:Y:S01]  /*00f0*/  LDC.64 R4, c[0x0][0x380] ;  /* 0x0000e000ff047b82 */ /* 0x001e220000000a00 */
[----:B------:R-:W2:Y:S01]  /*0100*/  LDCU.64 UR6, c[0x0][0x3a8] ;  /* 0x00007500ff0677ac */ /* 0x000ea20008000a00 */
[----:B0-----:R-:W3:Y:S06]  /*0110*/  LDG.E R0, desc[UR4][R4.64] ;  /* 0x0000000404007981 */ /* 0x001eec000c1e1900 */
[----:B------:R-:W0:Y:S01]  /*0120*/  LDC.64 R8, c[0x0][0x388] ;  /* 0x0000e200ff087b82 */ /* 0x000e220000000a00 */
[----:B---3--:R-:W-:-:S04]  /*0130*/  FMUL.FTZ R0, R0, 1 ;  /* 0x3f80000000007820 */ /* 0x008fc80000410000 */
[----:B------:R-:W2:Y:S02]  /*0140*/  F2F.F64.F32 R6, R0 ;  /* 0x0000000000067310 */ /* 0x000ea40000201800 */
[----:B--2---:R-:W-:Y:S01]  /*0150*/  DMUL R6, R6, UR6 ;  /* 0x0000000606067c28 */ /* 0x004fe20008000000 */
[----:B------:R-:W-:Y:S01]  /*0160*/  UMOV UR6, 0xf0000000 ;  /* 0xf000000000067882 */ /* 0x000fe20000000000 */
[----:B------:R-:W-:-:S04]  /*0170*/  UMOV UR7, 0x380fffff ;  /* 0x380fffff00077882 */ /* 0x000fc80000000000 */
[----:B------:R-:W2:Y:S02]  /*0180*/  F2F.F32.F64 R11, R6 ;  /* 0x00000006000b7310 */ /* 0x000ea40000301000 */
[----:B------:R-:W-:-:S14]  /*0190*/  DSETP.GEU.AND P0, PT, |R6|, UR6, PT ;  /* 0x0000000606007e2a */ /* 0x000fdc000bf0e200 */
[----:B--2---:R-:W-:-:S05]  /*01a0*/  @!P0 FMUL R11, R11, 1.175494350822287508e-38 ;  /* 0x008000000b0b8820 */ /* 0x004fca0000400000 */
[----:B------:R2:W-:Y:S04]  /*01b0*/  STG.E desc[UR4][R4.64], R11 ;  /* 0x0000000b04007986 */ /* 0x0005e8000c101904 */
[----:B0-----:R2:W-:Y:S01]  /*01c0*/  STG.E desc[UR4][R8.64], RZ ;  /* 0x000000ff08007986 */ /* 0x0015e2000c101904 */
[----:B------:R-:W-:Y:S05]  /*01d0*/  BRA `(.L_x_3) ;  /* 0x0000000000587947 */ /* 0x000fea0003800000 */
.L_x_2:
[----:B0-----:R-:W0:Y:S01]  /*01e0*/  LDC.64 R6, c[0x0][0x388] ;  /* 0x0000e200ff067b82 */ /* 0x001e220000000a00 */
[----:B------:R-:W2:Y:S01]  /*01f0*/  LDCU UR6, c[0x0][0x3b0] ;  /* 0x00007600ff0677ac */ /* 0x000ea20008000800 */
[----:B0-----:R-:W3:Y:S02]  /*0200*/  LDG.E R5, desc[UR4][R6.64] ;  /* 0x0000000406057981 */ /* 0x001ee4000c1e1900 */
[----:B---3--:R-:W-:-:S05]  /*0210*/  VIADD R5, R5, 0x1 ;  /* 0x0000000105057836 */ /* 0x008fca0000000000 */
[----:B--2---:R-:W-:-:S13]  /*0220*/  ISETP.NE.AND P0, PT, R5, UR6, PT ;  /* 0x0000000605007c0c */ /* 0x004fda000bf05270 */
[----:B------:R-:W-:Y:S05]  /*0230*/  @P0 BRA `(.L_x_4) ;  /* 0x00000000003c0947 */ /* 0x000fea0003800000 */
[----:B------:R-:W0:Y:S01]  /*0240*/  LDC.64 R8, c[0x0][0x380] ;  /* 0x0000e000ff087b82 */ /* 0x000e220000000a00 */
[----:B------:R-:W2:Y:S01]  /*0250*/  LDCU.64 UR6, c[0x0][0x3a0] ;  /* 0x00007400ff0677ac */ /* 0x000ea20008000a00 */
[----:B0-----:R-:W3:Y:S02]  /*0260*/  LDG.E R0, desc[UR4][R8.64] ;  /* 0x0000000408007981 */ /* 0x001ee4000c1e1900 */
[----:B---3--:R-:W-:-:S04]  /*0270*/  FMUL.FTZ R0, R0, 1 ;  /* 0x3f80000000007820 */ /* 0x008fc80000410000 */
[----:B------:R-:W2:Y:S02]  /*0280*/  F2F.F64.F32 R4, R0 ;  /* 0x0000000000047310 */ /* 0x000ea40000201800 */
[----:B--2---:R-:W-:Y:S01]  /*0290*/  DMUL R4, R4, UR6 ;  /* 0x0000000604047c28 */ /* 0x004fe20008000000 */
[----:B------:R-:W-:Y:S01]  /*02a0*/  UMOV UR6, 0xf0000000 ;  /* 0xf000000000067882 */ /* 0x000fe20000000000 */
[----:B------:R-:W-:-:S04]  /*02b0*/  UMOV UR7, 0x380fffff ;  /* 0x380fffff00077882 */ /* 0x000fc80000000000 */
[----:B------:R-:W0:Y:S02]  /*02c0*/  F2F.F32.F64 R11, R4 ;  /* 0x00000004000b7310 */ /* 0x000e240000301000 */
[----:B------:R-:W-:-:S14]  /*02d0*/  DSETP.GEU.AND P0, PT, |R4|, UR6, PT ;  /* 0x0000000604007e2a */ /* 0x000fdc000bf0e200 */
[----:B0-----:R-:W-:-:S05]  /*02e0*/  @!P0 FMUL R11, R11, 1.175494350822287508e-38 ;  /* 0x008000000b0b8820 */ /* 0x001fca0000400000 */
[----:B------:R-:W-:-:S13]  /*02f0*/  FSETP.NE.FTZ.AND P0, PT, |R11|, +INF , PT ;  /* 0x7f8000000b00780b */ /* 0x000fda0003f15200 */
[----:B------:R0:W-:Y:S04]  /*0300*/  @P0 STG.E desc[UR4][R8.64], R11 ;  /* 0x0000000b08000986 */ /* 0x0001e8000c101904 */
[----:B------:R0:W-:Y:S01]  /*0310*/  STG.E desc[UR4][R6.64], RZ ;  /* 0x000000ff06007986 */ /* 0x0001e2000c101904 */
[----:B------:R-:W-:Y:S05]  /*0320*/  BRA `(.L_x_3) ;  /* 0x0000000000047947 */ /* 0x000fea0003800000 */
.L_x_4:
[----:B------:R3:W-:Y:S02]  /*0330*/  STG.E desc[UR4][R6.64], R5 ;  /* 0x0000000506007986 */ /* 0x0007e4000c101904 */
.L_x_3:
[----:B-1----:R-:W4:Y:S02]  /*0340*/  LDG.E R2, desc[UR4][R2.64] ;  /* 0x0000000402027981 */ /* 0x002f24000c1e1900 */
[----:B----4-:R-:W-:-:S13]  /*0350*/  FSETP.GTU.FTZ.AND P0, PT, R2, RZ, PT ;  /* 0x000000ff0200720b */ /* 0x010fda0003f1c000 */
[----:B------:R-:W-:Y:S05]  /*0360*/  @P0 EXIT ;  /* 0x000000000000094d */ /* 0x000fea0003800000 */
[----:B--23--:R-:W1:Y:S08]  /*0370*/  LDC R5, c[0x0][0x3b4] ;  /* 0x0000ed00ff057b82 */ /* 0x00ce700000000800 */
[----:B------:R-:W1:Y:S02]  /*0380*/  LDC.64 R2, c[0x0][0x390] ;  /* 0x0000e400ff027b82 */ /* 0x000e640000000a00 */
[----:B-1----:R-:W-:Y:S01]  /*0390*/  STG.E desc[UR4][R2.64], R5 ;  /* 0x0000000502007986 */ /* 0x002fe2000c101904 */
[----:B------:R-:W-:Y:S05]  /*03a0*/  EXIT ;  /* 0x000000000000794d */ /* 0x000fea0003800000 */
.L_x_1:
[----:B------:R-:W1:Y:S02]  /*03b0*/  LDC.64 R2, c[0x0][0x388] ;  /* 0x0000e200ff027b82 */ /* 0x000e640000000a00 */
[----:B-1----:R-:W-:Y:S01]  /*03c0*/  STG.E desc[UR4][R2.64], RZ ;  /* 0x000000ff02007986 */ /* 0x002fe2000c101904 */
[----:B------:R-:W-:Y:S05]  /*03d0*/  EXIT ;  /* 0x000000000000794d */ /* 0x000fea0003800000 */
.L_x_5:
[----:B------:R-:W-:-:S00]  /*03e0*/  BRA `(.L_x_5) ;  /* 0xfffffffc00fc7947 */ /* 0x000fc0000383ffff */
[----:B------:R-:W-:-:S00]  /*03f0*/  NOP ;  /* 0x0000000000007918 */ /* 0x000fc00000000000 */
        /* <DEDUP_REMOVED lines=8> */
.L_x_6:


//--------------------- .nv.shared.reserved.0     --------------------------
	.section	.nv.shared.reserved.0,"aw",@nobits
	.weak		__nv_reservedSMEM_offset_0_alias
	.size		__nv_reservedSMEM_offset_0_alias, 0, 64
	.other		__nv_reservedSMEM_offset_0_alias,@"STO_CUDA_RESERVED_SHARED STV_DEFAULT"
__nv_reservedSMEM_offset_0_alias:
	.zero		0
	.zero		64


//--------------------- .nv.global                --------------------------
	.section	.nv.global,"aw",@nobits
.nv.global:
	.type		_ZN57_INTERNAL_1a965c81_26_update_scale_hysteresis_cu_3bf8b1194cuda3std3__48in_placeE,@object
	.size		_ZN57_INTERNAL_1a965c81_26_update_scale_hysteresis_cu_3bf8b1194cuda3std3__48in_placeE,(_ZN57_INTERNAL_1a965c81_26_update_scale_hysteresis_cu_3bf8b1194cuda3std6ranges3__45__cpo8distanceE - _ZN57_INTERNAL_1a965c81_26_update_scale_hysteresis_cu_3bf8b1194cuda3std3__48in_placeE)
_ZN57_INTERNAL_1a965c81_26_update_scale_hysteresis_cu_3bf8b1194cuda3std3__48in_placeE:
	.zero		1
	.type		_ZN57_INTERNAL_1a965c81_26_update_scale_hysteresis_cu_3bf8b1194cuda3std6ranges3__45__cpo8distanceE,@object
	.size		_ZN57_INTERNAL_1a965c81_26_update_scale_hysteresis_cu_3bf8b1194cuda3std6ranges3__45__cpo8distanceE,(_ZN57_INTERNAL_1a965c81_26_update_scale_hysteresis_cu_3bf8b1194cuda3std3__45__cpo6cbeginE - _ZN57_INTERNAL_1a965c81_26_update_scale_hysteresis_cu_3bf8b1194cuda3std6ranges3__45__cpo8distanceE)
_ZN57_INTERNAL_1a965c81_26_update_scale_hysteresis_cu_3bf8b1194cuda3std6ranges3__45__cpo8distanceE:
	.zero		1
	.type		_ZN57_INTERNAL_1a965c81_26_update_scale_hysteresis_cu_3bf8b1194cuda3std3__45__cpo6cbeginE,@object
	.size		_ZN57_INTERNAL_1a965c81_26_update_scale_hysteresis_cu_3bf8b1194cuda3std3__45__cpo6cbeginE,(_ZN57_INTERNAL_1a965c81_26_update_scale_hysteresis_cu_3bf8b1194cuda3std6ranges3__45__cpo7advanceE - _ZN57_INTERNAL_1a965c81_26_update_scale_hysteresis_cu_3bf8b1194cuda3std3__45__cpo6cbeginE)
_ZN57_INTERNAL_1a965c81_26_update_scale_hysteresis_cu_3bf8b1194cuda3std3__45__cpo6cbeginE:
	.zero		1
	.type		_ZN57_INTERNAL_1a965c81_26_update_scale_hysteresis_cu_3bf8b1194cuda3std6ranges3__45__cpo7advanceE,@object
	.size		_ZN57_INTERNAL_1a965c81_26_update_scale_hysteresis_cu_3bf8b1194cuda3std6ranges3__45__cpo7advanceE,(_ZN57_INTERNAL_1a965c81_26_update_scale_hysteresis_cu_3bf8b1194cuda3std3__45__cpo7crbeginE - _ZN57_INTERNAL_1a965c81_26_update_scale_hysteresis_cu_3bf8b1194cuda3std6ranges3__45__cpo7advanceE)
_ZN57_INTERNAL_1a965c81_26_update_scale_hysteresis_cu_3bf8b1194cuda3std6ranges3__45__cpo7advanceE:
	.zero		1
	.type		_ZN57_INTERNAL_1a965c81_26_update_scale_hysteresis_cu_3bf8b1194cuda3std3__45__cpo7crbeginE,@object
	.size		_ZN57_INTERNAL_1a965c81_26_update_scale_hysteresis_cu_3bf8b1194cuda3std3__45__cpo7crbeginE,(_ZN57_INTERNAL_1a965c81_26_update_scale_hysteresis_cu_3bf8b1194cuda3std6ranges3__45__cpo4dataE - _ZN57_INTERNAL_1a965c81_26_update_scale_hysteresis_cu_3bf8b1194cuda3std3__45__cpo7crbeginE)
_ZN57_INTERNAL_1a965c81_26_update_scale_hysteresis_cu_3bf8b1194cuda3std3__45__cpo7crbeginE:
	.zero		1
	.type		_ZN57_INTERNAL_1a965c81_26_update_scale_hysteresis_cu_3bf8b1194cuda3std6ranges3__45__cpo4dataE,@object
	.size		_ZN57_INTERNAL_1a965c81_26_update_scale_hysteresis_cu_3bf8b1194cuda3std6ranges3__45__cpo4dataE,(_ZN57_INTERNAL_1a965c81_26_update_scale_hysteresis_cu_3bf8b1194cuda3std6ranges3__45__cpo5beginE - _ZN57_INTERNAL_1a965c81_26_update_scale_hysteresis_cu_3bf8b1194cuda3std6ranges3__45__cpo4dataE)
_ZN57_INTERNAL_1a965c81_26_update_scale_hysteresis_cu_3bf8b1194cuda3std6ranges3__45__cpo4dataE:
	.zero		1
	.type		_ZN57_INTERNAL_1a965c81_26_update_scale_hysteresis_cu_3bf8b1194cuda3std6ranges3__45__cpo5beginE,@object
	.size		_ZN57_INTERNAL_1a965c81_26_update_scale_hysteresis_cu_3bf8b1194cuda3std6ranges3__45__cpo5beginE,(_ZN57_INTERNAL_1a965c81_26_update_scale_hysteresis_cu_3bf8b1194cuda3std3__459_GLOBAL__N__1a965c81_26_update_scale_hysteresis_cu_3bf8b1196ignoreE - _ZN57_INTERNAL_1a965c81_26_update_scale_hysteresis_cu_3bf8b1194cuda3std6ranges3__45__cpo5beginE)
_ZN57_INTERNAL_1a965c81_26_update_scale_hysteresis_cu_3bf8b1194cuda3std6ranges3__45__cpo5beginE:
	.zero		1
	.type		_ZN57_INTERNAL_1a965c81_26_update_scale_hysteresis_cu_3bf8b1194cuda3std3__459_GLOBAL__N__1a965c81_26_update_scale_hysteresis_cu_3bf8b1196ignoreE,@object
	.size		_ZN57_INTERNAL_1a965c81_26_update_scale_hysteresis_cu_3bf8b1194cuda3std3__459_GLOBAL__N__1a965c81_26_update_scale_hysteresis_cu_3bf8b1196ignoreE,(_ZN57_INTERNAL_1a965c81_26_update_scale_hysteresis_cu_3bf8b1194cuda3std6ranges3__45__cpo4sizeE - _ZN57_INTERNAL_1a965c81_26_update_scale_hysteresis_cu_3bf8b1194cuda3std3__459_GLOBAL__N__1a965c81_26_update_scale_hysteresis_cu_3bf8b1196ignoreE)
_ZN57_INTERNAL_1a965c81_26_update_scale_hysteresis_cu_3bf8b1194cuda3std3__459_GLOBAL__N__1a965c81_26_update_scale_hysteresis_cu_3bf8b1196ignoreE:
	.zero		1
	.type		_ZN57_INTERNAL_1a965c81_26_update_scale_hysteresis_cu_3bf8b1194cuda3std6ranges3__45__cpo4sizeE,@object
	.size		_ZN57_INTERNAL_1a965c81_26_update_scale_hysteresis_cu_3bf8b1194cuda3std6ranges3__45__cpo4sizeE,(_ZN57_INTERNAL_1a965c81_26_update_scale_hysteresis_cu_3bf8b1194cuda3std3__45__cpo5beginE - _ZN57_INTERNAL_1a965c81_26_update_scale_hysteresis_cu_3bf8b1194cuda3std6ranges3__45__cpo4sizeE)
_ZN57_INTERNAL_1a965c81_26_update_scale_hysteresis_cu_3bf8b1194cuda3std6ranges3__45__cpo4sizeE:
	.zero		1
	.type		_ZN57_INTERNAL_1a965c81_26_update_scale_hysteresis_cu_3bf8b1194cuda3std3__45__cpo5beginE,@object
	.size		_ZN57_INTERNAL_1a965c81_26_update_scale_hysteresis_cu_3bf8b1194cuda3std3__45__cpo5beginE,(_ZN57_INTERNAL_1a965c81_26_update_scale_hysteresis_cu_3bf8b1194cuda3std6ranges3__45__cpo6cbeginE - _ZN57_INTERNAL_1a965c81_26_update_scale_hysteresis_cu_3bf8b1194cuda3std3__45__cpo5beginE)
_ZN57_INTERNAL_1a965c81_26_update_scale_hysteresis_cu_3bf8b1194cuda3std3__45__cpo5beginE:
	.zero		1
	.type		_ZN57_INTERNAL_1a965c81_26_update_scale_hysteresis_cu_3bf8b1194cuda3std6ranges3__45__cpo6cbeginE,@object
	.size		_ZN57_INTERNAL_1a965c81_26_update_scale_hysteresis_cu_3bf8b1194cuda3std6ranges3__45__cpo6cbeginE,(_ZN57_INTERNAL_1a965c81_26_update_scale_hysteresis_cu_3bf8b1194cuda3std3__45__cpo6rbeginE - _ZN57_INTERNAL_1a965c81_26_update_scale_hysteresis_cu_3bf8b1194cuda3std6ranges3__45__cpo6cbeginE)
_ZN57_INTERNAL_1a965c81_26_update_scale_hysteresis_cu_3bf8b1194cuda3std6ranges3__45__cpo6cbeginE:
	.zero		1
	.type		_ZN57_INTERNAL_1a965c81_26_update_scale_hysteresis_cu_3bf8b1194cuda3std3__45__cpo6rbeginE,@object
	.size		_ZN57_INTERNAL_1a965c81_26_update_scale_hysteresis_cu_3bf8b1194cuda3std3__45__cpo6rbeginE,(_ZN57_INTERNAL_1a965c81_26_update_scale_hysteresis_cu_3bf8b1194cuda3std6ranges3__45__cpo4nextE - _ZN57_INTERNAL_1a965c81_26_update_scale_hysteresis_cu_3bf8b1194cuda3std3__45__cpo6rbeginE)
_ZN57_INTERNAL_1a965c81_26_update_scale_hysteresis_cu_3bf8b1194cuda3std3__45__cpo6rbeginE:
	.zero		1
	.type		_ZN57_INTERNAL_1a965c81_26_update_scale_hysteresis_cu_3bf8b1194cuda3std6ranges3__45__cpo4nextE,@object
	.size		_ZN57_INTERNAL_1a965c81_26_update_scale_hysteresis_cu_3bf8b1194cuda3std6ranges3__45__cpo4nextE,(_ZN57_INTERNAL_1a965c81_26_update_scale_hysteresis_cu_3bf8b1194cuda3std6ranges3__45__cpo4swapE - _ZN57_INTERNAL_1a965c81_26_update_scale_hysteresis_cu_3bf8b1194cuda3std6ranges3__45__cpo4nextE)
_ZN57_INTERNAL_1a965c81_26_update_scale_hysteresis_cu_3bf8b1194cuda3std6ranges3__45__cpo4nextE:
	.zero		1
	.type		_ZN57_INTERNAL_1a965c81_26_update_scale_hysteresis_cu_3bf8b1194cuda3std6ranges3__45__cpo4swapE,@object
	.size		_ZN57_INTERNAL_1a965c81_26_update_scale_hysteresis_cu_3bf8b1194cuda3std6ranges3__45__cpo4swapE,(_ZN57_INTERNAL_1a965c81_26_update_scale_hysteresis_cu_3bf8b1194cuda3std3__420unreachable_sentinelE - _ZN57_INTERNAL_1a965c81_26_update_scale_hysteresis_cu_3bf8b1194cuda3std6ranges3__45__cpo4swapE)
_ZN57_INTERNAL_1a965c81_26_update_scale_hysteresis_cu_3bf8b1194cuda3std6ranges3__45__cpo4swapE:
	.zero		1
	.type		_ZN57_INTERNAL_1a965c81_26_update_scale_hysteresis_cu_3bf8b1194cuda3std3__420unreachable_sentinelE,@object
	.size		_ZN57_INTERNAL_1a965c81_26_update_scale_hysteresis_cu_3bf8b1194cuda3std3__420unreachable_sentinelE,(_ZN57_INTERNAL_1a965c81_26_update_scale_hysteresis_cu_3bf8b1196thrust24THRUST_300001_SM_1000_NS6system6detail10sequential3seqE - _ZN57_INTERNAL_1a965c81_26_update_scale_hysteresis_cu_3bf8b1194cuda3std3__420unreachable_sentinelE)
_ZN57_INTERNAL_1a965c81_26_update_scale_hysteresis_cu_3bf8b1194cuda3std3__420unreachable_sentinelE:
	.zero		1
	.type		_ZN57_INTERNAL_1a965c81_26_update_scale_hysteresis_cu_3bf8b1196thrust24THRUST_300001_SM_1000_NS6system6detail10sequential3seqE,@object
	.size		_ZN57_INTERNAL_1a965c81_26_update_scale_hysteresis_cu_3bf8b1196thrust24THRUST_300001_SM_1000_NS6system6detail10sequential3seqE,(_ZN57_INTERNAL_1a965c81_26_update_scale_hysteresis_cu_3bf8b1194cuda3std3__45__cpo4cendE - _ZN57_INTERNAL_1a965c81_26_update_scale_hysteresis_cu_3bf8b1196thrust24THRUST_300001_SM_1000_NS6system6detail10sequential3seqE)
_ZN57_INTERNAL_1a965c81_26_update_scale_hysteresis_cu_3bf8b1196thrust24THRUST_300001_SM_1000_NS6system6detail10sequential3seqE:
	.zero		1
	.type		_ZN57_INTERNAL_1a965c81_26_update_scale_hysteresis_cu_3bf8b1194cuda3std3__45__cpo4cendE,@object
	.size		_ZN57_INTERNAL_1a965c81_26_update_scale_hysteresis_cu_3bf8b1194cuda3std3__45__cpo4cendE,(_ZN57_INTERNAL_1a965c81_26_update_scale_hysteresis_cu_3bf8b1194cuda3std6ranges3__45__cpo9iter_swapE - _ZN57_INTERNAL_1a965c81_26_update_scale_hysteresis_cu_3bf8b1194cuda3std3__45__cpo4cendE)
_ZN57_INTERNAL_1a965c81_26_update_scale_hysteresis_cu_3bf8b1194cuda3std3__45__cpo4cendE:
	.zero		1
	.type		_ZN57_INTERNAL_1a965c81_26_update_scale_hysteresis_cu_3bf8b1194cuda3std6ranges3__45__cpo9iter_swapE,@object
	.size		_ZN57_INTERNAL_1a965c81_26_update_scale_hysteresis_cu_3bf8b1194cuda3std6ranges3__45__cpo9iter_swapE,(_ZN57_INTERNAL_1a965c81_26_update_scale_hysteresis_cu_3bf8b1194cuda3std3__45__cpo5crendE - _ZN57_INTERNAL_1a965c81_26_update_scale_hysteresis_cu_3bf8b1194cuda3std6ranges3__45__cpo9iter_swapE)
_ZN57_INTERNAL_1a965c81_26_update_scale_hysteresis_cu_3bf8b1194cuda3std6ranges3__45__cpo9iter_swapE:
	.zero		1
	.type		_ZN57_INTERNAL_1a965c81_26_update_scale_hysteresis_cu_3bf8b1194cuda3std3__45__cpo5crendE,@object
	.size		_ZN57_INTERNAL_1a965c81_26_update_scale_hysteresis_cu_3bf8b1194cuda3std3__45__cpo5crendE,(_ZN57_INTERNAL_1a965c81_26_update_scale_hysteresis_cu_3bf8b1194cuda3std6ranges3__45__cpo5cdataE - _ZN57_INTERNAL_1a965c81_26_update_scale_hysteresis_cu_3bf8b1194cuda3std3__45__cpo5crendE)
_ZN57_INTERNAL_1a965c81_26_update_scale_hysteresis_cu_3bf8b1194cuda3std3__45__cpo5crendE:
	.zero		1
	.type		_ZN57_INTERNAL_1a965c81_26_update_scale_hysteresis_cu_3bf8b1194cuda3std6ranges3__45__cpo5cdataE,@object
	.size		_ZN57_INTERNAL_1a965c81_26_update_scale_hysteresis_cu_3bf8b1194cuda3std6ranges3__45__cpo5cdataE,(_ZN57_INTERNAL_1a965c81_26_update_scale_hysteresis_cu_3bf8b1194cuda3std6ranges3__45__cpo3endE - _ZN57_INTERNAL_1a965c81_26_update_scale_hysteresis_cu_3bf8b1194cuda3std6ranges3__45__cpo5cdataE)
_ZN57_INTERNAL_1a965c81_26_update_scale_hysteresis_cu_3bf8b1194cuda3std6ranges3__45__cpo5cdataE:
	.zero		1
	.type		_ZN57_INTERNAL_1a965c81_26_update_scale_hysteresis_cu_3bf8b1194cuda3std6ranges3__45__cpo3endE,@object
	.size		_ZN57_INTERNAL_1a965c81_26_update_scale_hysteresis_cu_3bf8b1194cuda3std6ranges3__45__cpo3endE,(_ZN57_INTERNAL_1a965c81_26_update_scale_hysteresis_cu_3bf8b1194cuda3std3__419piecewise_constructE - _ZN57_INTERNAL_1a965c81_26_update_scale_hysteresis_cu_3bf8b1194cuda3std6ranges3__45__cpo3endE)
_ZN57_INTERNAL_1a965c81_26_update_scale_hysteresis_cu_3bf8b1194cuda3std6ranges3__45__cpo3endE:
	.zero		1
	.type		_ZN57_INTERNAL_1a965c81_26_update_scale_hysteresis_cu_3bf8b1194cuda3std3__419piecewise_constructE,@object
	.size		_ZN57_INTERNAL_1a965c81_26_update_scale_hysteresis_cu_3bf8b1194cuda3std3__419piecewise_constructE,(_ZN57_INTERNAL_1a965c81_26_update_scale_hysteresis_cu_3bf8b1194cuda3std6ranges3__45__cpo5ssizeE - _ZN57_INTERNAL_1a965c81_26_update_scale_hysteresis_cu_3bf8b1194cuda3std3__419piecewise_constructE)
_ZN57_INTERNAL_1a965c81_26_update_scale_hysteresis_cu_3bf8b1194cuda3std3__419piecewise_constructE:
	.zero		1
	.type		_ZN57_INTERNAL_1a965c81_26_update_scale_hysteresis_cu_3bf8b1194cuda3std6ranges3__45__cpo5ssizeE,@object
	.size		_ZN57_INTERNAL_1a965c81_26_update_scale_hysteresis_cu_3bf8b1194cuda3std6ranges3__45__cpo5ssizeE,(_ZN57_INTERNAL_1a965c81_26_update_scale_hysteresis_cu_3bf8b1194cuda3std3__45__cpo3endE - _ZN57_INTERNAL_1a965c81_26_update_scale_hysteresis_cu_3bf8b1194cuda3std6ranges3__45__cpo5ssizeE)
_ZN57_INTERNAL_1a965c81_26_update_scale_hysteresis_cu_3bf8b1194cuda3std6ranges3__45__cpo5ssizeE:
	.zero		1
	.type		_ZN57_INTERNAL_1a965c81_26_update_scale_hysteresis_cu_3bf8b1194cuda3std3__45__cpo3endE,@object
	.size		_ZN57_INTERNAL_1a965c81_26_update_scale_hysteresis_cu_3bf8b1194cuda3std3__45__cpo3endE,(_ZN57_INTERNAL_1a965c81_26_update_scale_hysteresis_cu_3bf8b1194cuda3std6ranges3__45__cpo4cendE - _ZN57_INTERNAL_1a965c81_26_update_scale_hysteresis_cu_3bf8b1194cuda3std3__45__cpo3endE)
_ZN57_INTERNAL_1a965c81_26_update_scale_hysteresis_cu_3bf8b1194cuda3std3__45__cpo3endE:
	.zero		1
	.type		_ZN57_INTERNAL_1a965c81_26_update_scale_hysteresis_cu_3bf8b1194cuda3std6ranges3__45__cpo4cendE,@object
	.size		_ZN57_INTERNAL_1a965c81_26_update_scale_hysteresis_cu_3bf8b1194cuda3std6ranges3__45__cpo4cendE,(_ZN57_INTERNAL_1a965c81_26_update_scale_hysteresis_cu_3bf8b1194cuda3std3__45__cpo4rendE - _ZN57_INTERNAL_1a965c81_26_update_scale_hysteresis_cu_3bf8b1194cuda3std6ranges3__45__cpo4cendE)
_ZN57_INTERNAL_1a965c81_26_update_scale_hysteresis_cu_3bf8b1194cuda3std6ranges3__45__cpo4cendE:
	.zero		1
	.type		_ZN57_INTERNAL_1a965c81_26_update_scale_hysteresis_cu_3bf8b1194cuda3std3__45__cpo4rendE,@object
	.size		_ZN57_INTERNAL_1a965c81_26_update_scale_hysteresis_cu_3bf8b1194cuda3std3__45__cpo4rendE,(_ZN57_INTERNAL_1a965c81_26_update_scale_hysteresis_cu_3bf8b1194cuda3std6ranges3__45__cpo4prevE - _ZN57_INTERNAL_1a965c81_26_update_scale_hysteresis_cu_3bf8b1194cuda3std3__45__cpo4rendE)
_ZN57_INTERNAL_1a965c81_26_update_scale_hysteresis_cu_3bf8b1194cuda3std3__45__cpo4rendE:
	.zero		1
	.type		_ZN57_INTERNAL_1a965c81_26_update_scale_hysteresis_cu_3bf8b1194cuda3std6ranges3__45__cpo4prevE,@object
	.size		_ZN57_INTERNAL_1a965c81_26_update_scale_hysteresis_cu_3bf8b1194cuda3std6ranges3__45__cpo4prevE,(_ZN57_INTERNAL_1a965c81_26_update_scale_hysteresis_cu_3bf8b1194cuda3std6ranges3__45__cpo9iter_moveE - _ZN57_INTERNAL_1a965c81_26_update_scale_hysteresis_cu_3bf8b1194cuda3std6ranges3__45__cpo4prevE)
_ZN57_INTERNAL_1a965c81_26_update_scale_hysteresis_cu_3bf8b1194cuda3std6ranges3__45__cpo4prevE:
	.zero		1
	.type		_ZN57_INTERNAL_1a965c81_26_update_scale_hysteresis_cu_3bf8b1194cuda3std6ranges3__45__cpo9iter_moveE,@object
	.size		_ZN57_INTERNAL_1a965c81_26_update_scale_hysteresis_cu_3bf8b1194cuda3std6ranges3__45__cpo9iter_moveE,(.L_13 - _ZN57_INTERNAL_1a965c81_26_update_scale_hysteresis_cu_3bf8b1194cuda3std6ranges3__45__cpo9iter_moveE)
_ZN57_INTERNAL_1a965c81_26_update_scale_hysteresis_cu_3bf8b1194cuda3std6ranges3__45__cpo9iter_moveE:
	.zero		1
.L_13:


//--------------------- .nv.constant0._Z35update_scale_hysteresis_cuda_kernelPfPiS0_PKfddii --------------------------
	.section	.nv.constant0._Z35update_scale_hysteresis_cuda_kernelPfPiS0_PKfddii,"a",@progbits
	.sectionflags	@""
	.align	4
.nv.constant0._Z35update_scale_hysteresis_cuda_kernelPfPiS0_PKfddii:
	.zero		952


//--------------------- SYMBOLS --------------------------

	.type		.nv.reservedSmem.offset0,@object
	.size		.nv.reservedSmem.offset0,0x4
